//
// Generated by NVIDIA NVVM Compiler
//
// Compiler Build ID: CL-36424714
// Cuda compilation tools, release 13.0, V13.0.88
// Based on NVVM 20.0.0
//

.version 9.0
.target sm_100
.address_size 64

	// .globl	_Z19TC_FP_NormalizationPKaPaS0_S0_PKfPfS3_S3_iii

.visible .entry _Z19TC_FP_NormalizationPKaPaS0_S0_PKfPfS3_S3_iii(
	.param .u64 .ptr .align 1 _Z19TC_FP_NormalizationPKaPaS0_S0_PKfPfS3_S3_iii_param_0,
	.param .u64 .ptr .align 1 _Z19TC_FP_NormalizationPKaPaS0_S0_PKfPfS3_S3_iii_param_1,
	.param .u64 .ptr .align 1 _Z19TC_FP_NormalizationPKaPaS0_S0_PKfPfS3_S3_iii_param_2,
	.param .u64 .ptr .align 1 _Z19TC_FP_NormalizationPKaPaS0_S0_PKfPfS3_S3_iii_param_3,
	.param .u64 .ptr .align 1 _Z19TC_FP_NormalizationPKaPaS0_S0_PKfPfS3_S3_iii_param_4,
	.param .u64 .ptr .align 1 _Z19TC_FP_NormalizationPKaPaS0_S0_PKfPfS3_S3_iii_param_5,
	.param .u64 .ptr .align 1 _Z19TC_FP_NormalizationPKaPaS0_S0_PKfPfS3_S3_iii_param_6,
	.param .u64 .ptr .align 1 _Z19TC_FP_NormalizationPKaPaS0_S0_PKfPfS3_S3_iii_param_7,
	.param .u32 _Z19TC_FP_NormalizationPKaPaS0_S0_PKfPfS3_S3_iii_param_8,
	.param .u32 _Z19TC_FP_NormalizationPKaPaS0_S0_PKfPfS3_S3_iii_param_9,
	.param .u32 _Z19TC_FP_NormalizationPKaPaS0_S0_PKfPfS3_S3_iii_param_10
)
{
	.reg .pred 	%p<12>;
	.reg .b16 	%rs<2>;
	.reg .b32 	%r<52>;
	.reg .b32 	%f<147>;
	.reg .b64 	%rd<28>;

	ld.param.u64 	%rd3, [_Z19TC_FP_NormalizationPKaPaS0_S0_PKfPfS3_S3_iii_param_1];
	ld.param.u64 	%rd7, [_Z19TC_FP_NormalizationPKaPaS0_S0_PKfPfS3_S3_iii_param_4];
	ld.param.u64 	%rd4, [_Z19TC_FP_NormalizationPKaPaS0_S0_PKfPfS3_S3_iii_param_5];
	ld.param.u64 	%rd5, [_Z19TC_FP_NormalizationPKaPaS0_S0_PKfPfS3_S3_iii_param_6];
	ld.param.u64 	%rd6, [_Z19TC_FP_NormalizationPKaPaS0_S0_PKfPfS3_S3_iii_param_7];
	ld.param.u32 	%r27, [_Z19TC_FP_NormalizationPKaPaS0_S0_PKfPfS3_S3_iii_param_8];
	ld.param.u32 	%r29, [_Z19TC_FP_NormalizationPKaPaS0_S0_PKfPfS3_S3_iii_param_9];
	ld.param.u32 	%r28, [_Z19TC_FP_NormalizationPKaPaS0_S0_PKfPfS3_S3_iii_param_10];
	cvta.to.global.u64 	%rd1, %rd7;
	mov.u32 	%r30, %ctaid.y;
	mov.u32 	%r31, %ntid.y;
	mov.u32 	%r32, %tid.y;
	mad.lo.s32 	%r33, %r30, %r31, %r32;
	mov.u32 	%r34, %ctaid.x;
	mov.u32 	%r35, %ntid.x;
	mov.u32 	%r36, %tid.x;
	mad.lo.s32 	%r37, %r34, %r35, %r36;
	mad.lo.s32 	%r1, %r29, %r33, %r37;
	mad.lo.s32 	%r2, %r28, %r33, %r37;
	mov.u32 	%r38, %nctaid.x;
	mul.lo.s32 	%r39, %r38, %r35;
	mad.lo.s32 	%r3, %r39, %r33, %r37;
	mul.lo.s32 	%r4, %r29, %r27;
	setp.ge.s32 	%p1, %r3, %r4;
	@%p1 bra 	$L__BB0_2;
	cvta.to.global.u64 	%rd25, %rd3;
	cvt.s64.s32 	%rd26, %r1;
	add.s64 	%rd27, %rd25, %rd26;
	mov.b16 	%rs1, 0;
	st.global.u8 	[%rd27], %rs1;
	bra.uni 	$L__BB0_17;
$L__BB0_2:
	mad.lo.s32 	%r40, %r28, %r27, %r4;
	setp.ge.s32 	%p2, %r3, %r40;
	@%p2 bra 	$L__BB0_17;
	sub.s32 	%r41, %r3, %r4;
	div.s32 	%r5, %r41, %r28;
	mul.lo.s32 	%r6, %r5, %r28;
	setp.lt.s32 	%p3, %r28, 1;
	mov.f32 	%f145, 0f00000000;
	mov.f32 	%f146, %f145;
	@%p3 bra 	$L__BB0_16;
	and.b32  	%r7, %r28, 15;
	setp.lt.u32 	%p4, %r28, 16;
	mov.f32 	%f146, 0f00000000;
	mov.b32 	%r48, 0;
	mov.f32 	%f145, %f146;
	@%p4 bra 	$L__BB0_7;
	and.b32  	%r48, %r28, 2147483632;
	neg.s32 	%r46, %r48;
	add.s64 	%rd2, %rd1, 32;
	mov.f32 	%f146, 0f00000000;
	mov.u32 	%r45, %r6;
$L__BB0_6:
	.pragma "nounroll";
	mul.wide.s32 	%rd8, %r45, 4;
	add.s64 	%rd9, %rd2, %rd8;
	ld.global.f32 	%f31, [%rd9+-32];
	add.f32 	%f32, %f145, %f31;
	fma.rn.f32 	%f33, %f31, %f31, %f146;
	ld.global.f32 	%f34, [%rd9+-28];
	add.f32 	%f35, %f32, %f34;
	fma.rn.f32 	%f36, %f34, %f34, %f33;
	ld.global.f32 	%f37, [%rd9+-24];
	add.f32 	%f38, %f35, %f37;
	fma.rn.f32 	%f39, %f37, %f37, %f36;
	ld.global.f32 	%f40, [%rd9+-20];
	add.f32 	%f41, %f38, %f40;
	fma.rn.f32 	%f42, %f40, %f40, %f39;
	ld.global.f32 	%f43, [%rd9+-16];
	add.f32 	%f44, %f41, %f43;
	fma.rn.f32 	%f45, %f43, %f43, %f42;
	ld.global.f32 	%f46, [%rd9+-12];
	add.f32 	%f47, %f44, %f46;
	fma.rn.f32 	%f48, %f46, %f46, %f45;
	ld.global.f32 	%f49, [%rd9+-8];
	add.f32 	%f50, %f47, %f49;
	fma.rn.f32 	%f51, %f49, %f49, %f48;
	ld.global.f32 	%f52, [%rd9+-4];
	add.f32 	%f53, %f50, %f52;
	fma.rn.f32 	%f54, %f52, %f52, %f51;
	ld.global.f32 	%f55, [%rd9];
	add.f32 	%f56, %f53, %f55;
	fma.rn.f32 	%f57, %f55, %f55, %f54;
	ld.global.f32 	%f58, [%rd9+4];
	add.f32 	%f59, %f56, %f58;
	fma.rn.f32 	%f60, %f58, %f58, %f57;
	ld.global.f32 	%f61, [%rd9+8];
	add.f32 	%f62, %f59, %f61;
	fma.rn.f32 	%f63, %f61, %f61, %f60;
	ld.global.f32 	%f64, [%rd9+12];
	add.f32 	%f65, %f62, %f64;
	fma.rn.f32 	%f66, %f64, %f64, %f63;
	ld.global.f32 	%f67, [%rd9+16];
	add.f32 	%f68, %f65, %f67;
	fma.rn.f32 	%f69, %f67, %f67, %f66;
	ld.global.f32 	%f70, [%rd9+20];
	add.f32 	%f71, %f68, %f70;
	fma.rn.f32 	%f72, %f70, %f70, %f69;
	ld.global.f32 	%f73, [%rd9+24];
	add.f32 	%f74, %f71, %f73;
	fma.rn.f32 	%f75, %f73, %f73, %f72;
	ld.global.f32 	%f76, [%rd9+28];
	add.f32 	%f145, %f74, %f76;
	fma.rn.f32 	%f146, %f76, %f76, %f75;
	add.s32 	%r46, %r46, 16;
	add.s32 	%r45, %r45, 16;
	setp.ne.s32 	%p5, %r46, 0;
	@%p5 bra 	$L__BB0_6;
$L__BB0_7:
	setp.eq.s32 	%p6, %r7, 0;
	@%p6 bra 	$L__BB0_16;
	and.b32  	%r15, %r28, 7;
	setp.lt.u32 	%p7, %r7, 8;
	@%p7 bra 	$L__BB0_10;
	add.s32 	%r43, %r48, %r6;
	mul.wide.s32 	%rd10, %r43, 4;
	add.s64 	%rd11, %rd1, %rd10;
	ld.global.f32 	%f78, [%rd11];
	add.f32 	%f79, %f145, %f78;
	fma.rn.f32 	%f80, %f78, %f78, %f146;
	ld.global.f32 	%f81, [%rd11+4];
	add.f32 	%f82, %f79, %f81;
	fma.rn.f32 	%f83, %f81, %f81, %f80;
	ld.global.f32 	%f84, [%rd11+8];
	add.f32 	%f85, %f82, %f84;
	fma.rn.f32 	%f86, %f84, %f84, %f83;
	ld.global.f32 	%f87, [%rd11+12];
	add.f32 	%f88, %f85, %f87;
	fma.rn.f32 	%f89, %f87, %f87, %f86;
	ld.global.f32 	%f90, [%rd11+16];
	add.f32 	%f91, %f88, %f90;
	fma.rn.f32 	%f92, %f90, %f90, %f89;
	ld.global.f32 	%f93, [%rd11+20];
	add.f32 	%f94, %f91, %f93;
	fma.rn.f32 	%f95, %f93, %f93, %f92;
	ld.global.f32 	%f96, [%rd11+24];
	add.f32 	%f97, %f94, %f96;
	fma.rn.f32 	%f98, %f96, %f96, %f95;
	ld.global.f32 	%f99, [%rd11+28];
	add.f32 	%f145, %f97, %f99;
	fma.rn.f32 	%f146, %f99, %f99, %f98;
	add.s32 	%r48, %r48, 8;
$L__BB0_10:
	setp.eq.s32 	%p8, %r15, 0;
	@%p8 bra 	$L__BB0_16;
	and.b32  	%r18, %r28, 3;
	setp.lt.u32 	%p9, %r15, 4;
	@%p9 bra 	$L__BB0_13;
	add.s32 	%r44, %r48, %r6;
	mul.wide.s32 	%rd12, %r44, 4;
	add.s64 	%rd13, %rd1, %rd12;
	ld.global.f32 	%f101, [%rd13];
	add.f32 	%f102, %f145, %f101;
	fma.rn.f32 	%f103, %f101, %f101, %f146;
	ld.global.f32 	%f104, [%rd13+4];
	add.f32 	%f105, %f102, %f104;
	fma.rn.f32 	%f106, %f104, %f104, %f103;
	ld.global.f32 	%f107, [%rd13+8];
	add.f32 	%f108, %f105, %f107;
	fma.rn.f32 	%f109, %f107, %f107, %f106;
	ld.global.f32 	%f110, [%rd13+12];
	add.f32 	%f145, %f108, %f110;
	fma.rn.f32 	%f146, %f110, %f110, %f109;
	add.s32 	%r48, %r48, 4;
$L__BB0_13:
	setp.eq.s32 	%p10, %r18, 0;
	@%p10 bra 	$L__BB0_16;
	add.s32 	%r51, %r48, %r6;
	neg.s32 	%r50, %r18;
$L__BB0_15:
	.pragma "nounroll";
	mul.wide.s32 	%rd14, %r51, 4;
	add.s64 	%rd15, %rd1, %rd14;
	ld.global.f32 	%f111, [%rd15];
	add.f32 	%f145, %f145, %f111;
	fma.rn.f32 	%f146, %f111, %f111, %f146;
	add.s32 	%r51, %r51, 1;
	add.s32 	%r50, %r50, 1;
	setp.ne.s32 	%p11, %r50, 0;
	@%p11 bra 	$L__BB0_15;
$L__BB0_16:
	cvt.rn.f32.s32 	%f112, %r28;
	div.rn.f32 	%f113, %f145, %f112;
	div.rn.f32 	%f114, %f146, %f112;
	mul.f32 	%f115, %f113, %f113;
	sub.f32 	%f116, %f114, %f115;
	mul.wide.s32 	%rd16, %r2, 4;
	add.s64 	%rd17, %rd1, %rd16;
	ld.global.f32 	%f117, [%rd17];
	sub.f32 	%f118, %f117, %f113;
	mul.f32 	%f119, %f118, 0f49742400;
	add.f32 	%f120, %f116, 0f3727C5AC;
	sqrt.rn.f32 	%f121, %f120;
	mul.f32 	%f122, %f121, 0f447A0000;
	div.rn.f32 	%f123, %f119, %f122;
	add.f32 	%f124, %f123, 0f48F42400;
	cvta.to.global.u64 	%rd18, %rd5;
	mul.wide.s32 	%rd19, %r5, 4;
	add.s64 	%rd20, %rd18, %rd19;
	ld.global.f32 	%f125, [%rd20];
	cvta.to.global.u64 	%rd21, %rd6;
	add.s64 	%rd22, %rd21, %rd19;
	ld.global.f32 	%f126, [%rd22];
	fma.rn.f32 	%f127, %f125, %f124, %f126;
	div.rn.f32 	%f128, %f127, 0f49742400;
	cvta.to.global.u64 	%rd23, %rd4;
	add.s64 	%rd24, %rd23, %rd16;
	st.global.f32 	[%rd24], %f128;
$L__BB0_17:
	ret;

}


// ===== COMPILED SASS (sm_100) =====

	.target	sm_100

	.elftype	@"ET_EXEC"


//--------------------- .note.nv.tkinfo           --------------------------
	.section	.note.nv.tkinfo,"",@"SHT_NOTE"
	.sectionflags	@"SHF_NOTE_NV_TKINFO"
	.tkinfo
        /*0018*/ 	.word	0x00000002
        /*0030*/ 	.string	""
        /*0030*/ 	.string	"ptxas"
        /*0030*/ 	.string	"Cuda compilation tools, release 13.0, V13.0.88"
        /*0030*/ 	.string	"Build cuda_13.0.r13.0/compiler.36424714_0"
        /*0030*/ 	.string	"-arch sm_100 -m 64 "



//--------------------- .note.nv.cuinfo           --------------------------
	.section	.note.nv.cuinfo,"",@"SHT_NOTE"
	.sectionflags	@"SHF_NOTE_NV_CUINFO"
        /*0018*/ 	.short	0x0002
        /*001a*/ 	.short	0x0064
        /*001c*/ 	.short	0x0082
	.zero		2


//--------------------- .nv.info                  --------------------------
	.section	.nv.info,"",@"SHT_CUDA_INFO"
	.align	4


	//----- nvinfo : EIATTR_REGCOUNT
	.align		4
        /*0000*/ 	.byte	0x04, 0x2f
        /*0002*/ 	.short	(.L_1 - .L_0)
	.align		4
.L_0:
        /*0004*/ 	.word	index@(_Z19TC_FP_NormalizationPKaPaS0_S0_PKfPfS3_S3_iii)
        /*0008*/ 	.word	0x00000020


	//----- nvinfo : EIATTR_FRAME_SIZE
	.align		4
.L_1:
        /*000c*/ 	.byte	0x04, 0x11
        /*000e*/ 	.short	(.L_3 - .L_2)
	.align		4
.L_2:
        /*0010*/ 	.word	index@($__internal_1_$__cuda_sm3x_div_rn_noftz_f32_slowpath)
        /*0014*/ 	.word	0x00000000


	//----- nvinfo : EIATTR_FRAME_SIZE
	.align		4
.L_3:
        /*0018*/ 	.byte	0x04, 0x11
        /*001a*/ 	.short	(.L_5 - .L_4)
	.align		4
.L_4:
        /*001c*/ 	.word	index@($__internal_0_$__cuda_sm20_sqrt_rn_f32_slowpath)
        /*0020*/ 	.word	0x00000000


	//----- nvinfo : EIATTR_FRAME_SIZE
	.align		4
.L_5:
        /*0024*/ 	.byte	0x04, 0x11
        /*0026*/ 	.short	(.L_7 - .L_6)
	.align		4
.L_6:
        /*0028*/ 	.word	index@(_Z19TC_FP_NormalizationPKaPaS0_S0_PKfPfS3_S3_iii)
        /*002c*/ 	.word	0x00000000


	//----- nvinfo : EIATTR_MIN_STACK_SIZE
	.align		4
.L_7:
        /*0030*/ 	.byte	0x04, 0x12
        /*0032*/ 	.short	(.L_9 - .L_8)
	.align		4
.L_8:
        /*0034*/ 	.word	index@(_Z19TC_FP_NormalizationPKaPaS0_S0_PKfPfS3_S3_iii)
        /*0038*/ 	.word	0x00000000
.L_9:


//--------------------- .nv.compat                --------------------------
	.section	.nv.compat,"",@"SHT_CUDA_COMPAT_INFO"
	.align	4
        /*0000*/ 	.byte	0x02, 0x09, 0x00, 0x00, 0x02, 0x02, 0x01, 0x00, 0x02, 0x05, 0x05, 0x00, 0x03, 0x07, 0x01, 0x01
        /*0010*/ 	.byte	0x02, 0x03, 0x00, 0x00, 0x02, 0x06, 0x01, 0x00, 0x04, 0x0b, 0x08, 0x00, 0x01, 0x00, 0x00, 0x00
        /*0020*/ 	.byte	0x00, 0x00, 0x00, 0x00


//--------------------- .nv.info._Z19TC_FP_NormalizationPKaPaS0_S0_PKfPfS3_S3_iii --------------------------
	.section	.nv.info._Z19TC_FP_NormalizationPKaPaS0_S0_PKfPfS3_S3_iii,"",@"SHT_CUDA_INFO"
	.sectionflags	@""
	.align	4


	//----- nvinfo : EIATTR_CUDA_API_VERSION
	.align		4
        /*0000*/ 	.byte	0x04, 0x37
        /*0002*/ 	.short	(.L_11 - .L_10)
.L_10:
        /*0004*/ 	.word	0x00000082


	//----- nvinfo : EIATTR_KPARAM_INFO
	.align		4
.L_11:
        /*0008*/ 	.byte	0x04, 0x17
        /*000a*/ 	.short	(.L_13 - .L_12)
.L_12:
        /*000c*/ 	.word	0x00000000
        /*0010*/ 	.short	0x000a
        /*0012*/ 	.short	0x0048
        /*0014*/ 	.byte	0x00, 0xf0, 0x11, 0x00


	//----- nvinfo : EIATTR_KPARAM_INFO
	.align		4
.L_13:
        /*0018*/ 	.byte	0x04, 0x17
        /*001a*/ 	.short	(.L_15 - .L_14)
.L_14:
        /*001c*/ 	.word	0x00000000
        /*0020*/ 	.short	0x0009
        /*0022*/ 	.short	0x0044
        /*0024*/ 	.byte	0x00, 0xf0, 0x11, 0x00


	//----- nvinfo : EIATTR_KPARAM_INFO
	.align		4
.L_15:
        /*0028*/ 	.byte	0x04, 0x17
        /*002a*/ 	.short	(.L_17 - .L_16)
.L_16:
        /*002c*/ 	.word	0x00000000
        /*0030*/ 	.short	0x0008
        /*0032*/ 	.short	0x0040
        /*0034*/ 	.byte	0x00, 0xf0, 0x11, 0x00


	//----- nvinfo : EIATTR_KPARAM_INFO
	.align		4
.L_17:
        /*0038*/ 	.byte	0x04, 0x17
        /*003a*/ 	.short	(.L_19 - .L_18)
.L_18:
        /*003c*/ 	.word	0x00000000
        /*0040*/ 	.short	0x0007
        /*0042*/ 	.short	0x0038
        /*0044*/ 	.byte	0x00, 0xf5, 0x21, 0x00


	//----- nvinfo : EIATTR_KPARAM_INFO
	.align		4
.L_19:
        /*0048*/ 	.byte	0x04, 0x17
        /*004a*/ 	.short	(.L_21 - .L_20)
.L_20:
        /*004c*/ 	.word	0x00000000
        /*0050*/ 	.short	0x0006
        /*0052*/ 	.short	0x0030
        /*0054*/ 	.byte	0x00, 0xf5, 0x21, 0x00


	//----- nvinfo : EIATTR_KPARAM_INFO
	.align		4
.L_21:
        /*0058*/ 	.byte	0x04, 0x17
        /*005a*/ 	.short	(.L_23 - .L_22)
.L_22:
        /*005c*/ 	.word	0x00000000
        /*0060*/ 	.short	0x0005
        /*0062*/ 	.short	0x0028
        /*0064*/ 	.byte	0x00, 0xf5, 0x21, 0x00


	//----- nvinfo : EIATTR_KPARAM_INFO
	.align		4
.L_23:
        /*0068*/ 	.byte	0x04, 0x17
        /*006a*/ 	.short	(.L_25 - .L_24)
.L_24:
        /*006c*/ 	.word	0x00000000
        /*0070*/ 	.short	0x0004
        /*0072*/ 	.short	0x0020
        /*0074*/ 	.byte	0x00, 0xf5, 0x21, 0x00


	//----- nvinfo : EIATTR_KPARAM_INFO
	.align		4
.L_25:
        /*0078*/ 	.byte	0x04, 0x17
        /*007a*/ 	.short	(.L_27 - .L_26)
.L_26:
        /*007c*/ 	.word	0x00000000
        /*0080*/ 	.short	0x0003
        /*0082*/ 	.short	0x0018
        /*0084*/ 	.byte	0x00, 0xf5, 0x21, 0x00


	//----- nvinfo : EIATTR_KPARAM_INFO
	.align		4
.L_27:
        /*0088*/ 	.byte	0x04, 0x17
        /*008a*/ 	.short	(.L_29 - .L_28)
.L_28:
        /*008c*/ 	.word	0x00000000
        /*0090*/ 	.short	0x0002
        /*0092*/ 	.short	0x0010
        /*0094*/ 	.byte	0x00, 0xf5, 0x21, 0x00


	//----- nvinfo : EIATTR_KPARAM_INFO
	.align		4
.L_29:
        /*0098*/ 	.byte	0x04, 0x17
        /*009a*/ 	.short	(.L_31 - .L_30)
.L_30:
        /*009c*/ 	.word	0x00000000
        /*00a0*/ 	.short	0x0001
        /*00a2*/ 	.short	0x0008
        /*00a4*/ 	.byte	0x00, 0xf5, 0x21, 0x00


	//----- nvinfo : EIATTR_KPARAM_INFO
	.align		4
.L_31:
        /*00a8*/ 	.byte	0x04, 0x17
        /*00aa*/ 	.short	(.L_33 - .L_32)
.L_32:
        /*00ac*/ 	.word	0x00000000
        /*00b0*/ 	.short	0x0000
        /*00b2*/ 	.short	0x0000
        /*00b4*/ 	.byte	0x00, 0xf5, 0x21, 0x00


	//----- nvinfo : EIATTR_SPARSE_MMA_MASK
	.align		4
.L_33:
        /*00b8*/ 	.byte	0x03, 0x50
        /*00ba*/ 	.short	0x0000


	//----- nvinfo : EIATTR_MAXREG_COUNT
	.align		4
        /*00bc*/ 	.byte	0x03, 0x1b
        /*00be*/ 	.short	0x00ff


	//----- nvinfo : EIATTR_MERCURY_ISA_VERSION
	.align		4
        /*00c0*/ 	.byte	0x03, 0x5f
        /*00c2*/ 	.short	0x0101


	//----- nvinfo : EIATTR_VRC_CTA_INIT_COUNT
	.align		4
        /*00c4*/ 	.byte	0x02, 0x4a
	.zero		1
	.zero		1


	//----- nvinfo : EIATTR_EXIT_INSTR_OFFSETS
	.align		4
        /*00c8*/ 	.byte	0x04, 0x1c
        /*00ca*/ 	.short	(.L_35 - .L_34)


	//   ....[0]....
.L_34:
        /*00cc*/ 	.word	0x00000160


	//   ....[1]....
        /*00d0*/ 	.word	0x00000190


	//   ....[2]....
        /*00d4*/ 	.word	0x000011b0


	//----- nvinfo : EIATTR_CRS_STACK_SIZE
	.align		4
.L_35:
        /*00d8*/ 	.byte	0x04, 0x1e
        /*00da*/ 	.short	(.L_37 - .L_36)
.L_36:
        /*00dc*/ 	.word	0x00000000


	//----- nvinfo : EIATTR_CBANK_PARAM_SIZE
	.align		4
.L_37:
        /*00e0*/ 	.byte	0x03, 0x19
        /*00e2*/ 	.short	0x004c


	//----- nvinfo : EIATTR_PARAM_CBANK
	.align		4
        /*00e4*/ 	.byte	0x04, 0x0a
        /*00e6*/ 	.short	(.L_39 - .L_38)
	.align		4
.L_38:
        /*00e8*/ 	.word	index@(.nv.constant0._Z19TC_FP_NormalizationPKaPaS0_S0_PKfPfS3_S3_iii)
        /*00ec*/ 	.short	0x0380
        /*00ee*/ 	.short	0x004c


	//----- nvinfo : EIATTR_SW_WAR
	.align		4
.L_39:
        /*00f0*/ 	.byte	0x04, 0x36
        /*00f2*/ 	.short	(.L_41 - .L_40)
.L_40:
        /*00f4*/ 	.word	0x00000008
.L_41:


//--------------------- .nv.callgraph             --------------------------
	.section	.nv.callgraph,"",@"SHT_CUDA_CALLGRAPH"
	.align	4
	.sectionentsize	8
	.align		4
        /*0000*/ 	.word	0x00000000
	.align		4
        /*0004*/ 	.word	0xffffffff
	.align		4
        /*0008*/ 	.word	0x00000000
	.align		4
        /*000c*/ 	.word	0xfffffffe
	.align		4
        /*0010*/ 	.word	0x00000000
	.align		4
        /*0014*/ 	.word	0xfffffffd
	.align		4
        /*0018*/ 	.word	0x00000000
	.align		4
        /*001c*/ 	.word	0xfffffffc


//--------------------- .text._Z19TC_FP_NormalizationPKaPaS0_S0_PKfPfS3_S3_iii --------------------------
	.section	.text._Z19TC_FP_NormalizationPKaPaS0_S0_PKfPfS3_S3_iii,"ax",@progbits
	.align	128
        .global         _Z19TC_FP_NormalizationPKaPaS0_S0_PKfPfS3_S3_iii
        .type           _Z19TC_FP_NormalizationPKaPaS0_S0_PKfPfS3_S3_iii,@function
        .size           _Z19TC_FP_NormalizationPKaPaS0_S0_PKfPfS3_S3_iii,(.L_x_31 - _Z19TC_FP_NormalizationPKaPaS0_S0_PKfPfS3_S3_iii)
        .other          _Z19TC_FP_NormalizationPKaPaS0_S0_PKfPfS3_S3_iii,@"STO_CUDA_ENTRY STV_DEFAULT"
_Z19TC_FP_NormalizationPKaPaS0_S0_PKfPfS3_S3_iii:
.text._Z19TC_FP_NormalizationPKaPaS0_S0_PKfPfS3_S3_iii:
[----:B------:R-:W-:Y:S01]  /*0000*/  LDC R1, c[0x0][0x37c] ;  /* 0x0000df00ff017b82 */ /* 0x000fe20000000800 */
[----:B------:R-:W0:Y:S07]  /*0010*/  S2R R3, SR_TID.Y ;  /* 0x0000000000037919 */ /* 0x000e2e0000002200 */
[----:B------:R-:W0:Y:S01]  /*0020*/  S2UR UR4, SR_CTAID.Y ;  /* 0x00000000000479c3 */ /* 0x000e220000002600 */
[----:B------:R-:W1:Y:S07]  /*0030*/  S2R R5, SR_TID.X ;  /* 0x0000000000057919 */ /* 0x000e6e0000002100 */
[----:B------:R-:W0:Y:S08]  /*0040*/  LDC R4, c[0x0][0x364] ;  /* 0x0000d900ff047b82 */ /* 0x000e300000000800 */
[----:B------:R-:W1:Y:S08]  /*0050*/  S2UR UR5, SR_CTAID.X ;  /* 0x00000000000579c3 */ /* 0x000e700000002500 */
[----:B------:R-:W1:Y:S01]  /*0060*/  LDC R0, c[0x0][0x360] ;  /* 0x0000d800ff007b82 */ /* 0x000e620000000800 */
[----:B------:R-:W2:Y:S07]  /*0070*/  LDCU UR6, c[0x0][0x370] ;  /* 0x00006e00ff0677ac */ /* 0x000eae0008000800 */
[----:B------:R-:W3:Y:S01]  /*0080*/  LDC.64 R10, c[0x0][0x3c0] ;  /* 0x0000f000ff0a7b82 */ /* 0x000ee20000000a00 */
[----:B0-----:R-:W-:-:S02]  /*0090*/  IMAD R4, R4, UR4, R3 ;  /* 0x0000000404047c24 */ /* 0x001fc4000f8e0203 */
[C---:B-1----:R-:W-:Y:S02]  /*00a0*/  IMAD R3, R0.reuse, UR5, R5 ;  /* 0x0000000500037c24 */ /* 0x042fe4000f8e0205 */
[----:B--2---:R-:W-:Y:S01]  /*00b0*/  IMAD R0, R0, UR6, RZ ;  /* 0x0000000600007c24 */ /* 0x004fe2000f8e02ff */
[----:B------:R-:W0:Y:S03]  /*00c0*/  LDCU.64 UR6, c[0x0][0x358] ;  /* 0x00006b00ff0677ac */ /* 0x000e260008000a00 */
[C-C-:B------:R-:W-:Y:S02]  /*00d0*/  IMAD R5, R4.reuse, R0, R3.reuse ;  /* 0x0000000004057224 */ /* 0x140fe400078e0203 */
[----:B---3--:R-:W-:Y:S01]  /*00e0*/  IMAD R8, R11, R10, RZ ;  /* 0x0000000a0b087224 */ /* 0x008fe200078e02ff */
[----:B------:R-:W1:Y:S01]  /*00f0*/  LDC R0, c[0x0][0x3c8] ;  /* 0x0000f200ff007b82 */ /* 0x000e620000000800 */
[----:B------:R-:W-:-:S03]  /*0100*/  IMAD R2, R4, R11, R3 ;  /* 0x0000000b04027224 */ /* 0x000fc600078e0203 */
[----:B------:R-:W-:-:S13]  /*0110*/  ISETP.GE.AND P0, PT, R5, R8, PT ;  /* 0x000000080500720c */ /* 0x000fda0003f06270 */
[----:B------:R-:W2:Y:S02]  /*0120*/  @!P0 LDC.64 R6, c[0x0][0x388] ;  /* 0x0000e200ff068b82 */ /* 0x000ea40000000a00 */
[----:B--2---:R-:W-:-:S04]  /*0130*/  @!P0 IADD3 R6, P1, PT, R2, R6, RZ ;  /* 0x0000000602068210 */ /* 0x004fc80007f3e0ff */
[----:B------:R-:W-:-:S05]  /*0140*/  @!P0 LEA.HI.X.SX32 R7, R2, R7, 0x1, P1 ;  /* 0x0000000702078211 */ /* 0x000fca00008f0eff */
[----:B0-----:R0:W-:Y:S01]  /*0150*/  @!P0 STG.E.U8 desc[UR6][R6.64], RZ ;  /* 0x000000ff06008986 */ /* 0x0011e2000c101106 */
[----:B-1----:R-:W-:Y:S05]  /*0160*/  @!P0 EXIT ;  /* 0x000000000000894d */ /* 0x002fea0003800000 */
[----:B------:R-:W-:-:S05]  /*0170*/  IMAD R2, R0, R10, R8 ;  /* 0x0000000a00027224 */ /* 0x000fca00078e0208 */
[----:B------:R-:W-:-:S13]  /*0180*/  ISETP.GE.AND P0, PT, R5, R2, PT ;  /* 0x000000020500720c */ /* 0x000fda0003f06270 */
[----:B------:R-:W-:Y:S05]  /*0190*/  @P0 EXIT ;  /* 0x000000000000094d */ /* 0x000fea0003800000 */
[-C--:B------:R-:W-:Y:S01]  /*01a0*/  IABS R9, R0.reuse ;  /* 0x0000000000097213 */ /* 0x080fe20000000000 */
[----:B------:R-:W-:Y:S01]  /*01b0*/  IMAD R4, R4, R0, R3 ;  /* 0x0000000004047224 */ /* 0x000fe200078e0203 */
[----:B------:R-:W-:Y:S02]  /*01c0*/  IADD3 R5, PT, PT, R5, -R8, RZ ;  /* 0x8000000805057210 */ /* 0x000fe40007ffe0ff */
[----:B------:R-:W1:Y:S02]  /*01d0*/  I2F.RP R2, R9 ;  /* 0x0000000900027306 */ /* 0x000e640000209400 */
[----:B------:R-:W-:Y:S02]  /*01e0*/  IABS R8, R5 ;  /* 0x0000000500087213 */ /* 0x000fe40000000000 */
[----:B------:R-:W-:-:S04]  /*01f0*/  LOP3.LUT R5, R5, R0, RZ, 0x3c, !PT ;  /* 0x0000000005057212 */ /* 0x000fc800078e3cff */
[----:B------:R-:W-:Y:S01]  /*0200*/  ISETP.GE.AND P1, PT, R5, RZ, PT ;  /* 0x000000ff0500720c */ /* 0x000fe20003f26270 */
[----:B-1----:R-:W0:Y:S02]  /*0210*/  MUFU.RCP R2, R2 ;  /* 0x0000000200027308 */ /* 0x002e240000001000 */
[----:B0-----:R-:W-:-:S06]  /*0220*/  IADD3 R6, PT, PT, R2, 0xffffffe, RZ ;  /* 0x0ffffffe02067810 */ /* 0x001fcc0007ffe0ff */
[----:B------:R0:W1:Y:S02]  /*0230*/  F2I.FTZ.U32.TRUNC.NTZ R7, R6 ;  /* 0x0000000600077305 */ /* 0x000064000021f000 */
[----:B0-----:R-:W-:Y:S01]  /*0240*/  HFMA2 R6, -RZ, RZ, 0, 0 ;  /* 0x00000000ff067431 */ /* 0x001fe200000001ff */
[----:B-1----:R-:W-:-:S05]  /*0250*/  IADD3 R10, PT, PT, RZ, -R7, RZ ;  /* 0x80000007ff0a7210 */ /* 0x002fca0007ffe0ff */
[----:B------:R-:W-:-:S04]  /*0260*/  IMAD R11, R10, R9, RZ ;  /* 0x000000090a0b7224 */ /* 0x000fc800078e02ff */
[----:B------:R-:W-:-:S06]  /*0270*/  IMAD.HI.U32 R7, R7, R11, R6 ;  /* 0x0000000b07077227 */ /* 0x000fcc00078e0006 */
[----:B------:R-:W-:-:S05]  /*0280*/  IMAD.HI.U32 R7, R7, R8, RZ ;  /* 0x0000000807077227 */ /* 0x000fca00078e00ff */
[----:B------:R-:W-:-:S05]  /*0290*/  IADD3 R2, PT, PT, -R7, RZ, RZ ;  /* 0x000000ff07027210 */ /* 0x000fca0007ffe1ff */
[----:B------:R-:W-:-:S05]  /*02a0*/  IMAD R2, R9, R2, R8 ;  /* 0x0000000209027224 */ /* 0x000fca00078e0208 */
[----:B------:R-:W-:-:S13]  /*02b0*/  ISETP.GT.U32.AND P2, PT, R9, R2, PT ;  /* 0x000000020900720c */ /* 0x000fda0003f44070 */
[-C--:B------:R-:W-:Y:S02]  /*02c0*/  @!P2 IADD3 R2, PT, PT, R2, -R9.reuse, RZ ;  /* 0x800000090202a210 */ /* 0x080fe40007ffe0ff */
[----:B------:R-:W-:Y:S02]  /*02d0*/  @!P2 IADD3 R7, PT, PT, R7, 0x1, RZ ;  /* 0x000000010707a810 */ /* 0x000fe40007ffe0ff */
[----:B------:R-:W-:Y:S01]  /*02e0*/  ISETP.GE.U32.AND P0, PT, R2, R9, PT ;  /* 0x000000090200720c */ /* 0x000fe20003f06070 */
[----:B------:R-:W-:Y:S01]  /*02f0*/  HFMA2 R9, -RZ, RZ, 0, 0 ;  /* 0x00000000ff097431 */ /* 0x000fe200000001ff */
[----:B------:R-:W-:-:S11]  /*0300*/  ISETP.NE.AND P2, PT, R0, RZ, PT ;  /* 0x000000ff0000720c */ /* 0x000fd60003f45270 */
[----:B------:R-:W-:Y:S01]  /*0310*/  @P0 VIADD R7, R7, 0x1 ;  /* 0x0000000107070836 */ /* 0x000fe20000000000 */
[----:B------:R-:W-:-:S04]  /*0320*/  ISETP.GE.AND P0, PT, R0, 0x1, PT ;  /* 0x000000010000780c */ /* 0x000fc80003f06270 */
[----:B------:R-:W-:Y:S02]  /*0330*/  MOV R5, R7 ;  /* 0x0000000700057202 */ /* 0x000fe40000000f00 */
[----:B------:R-:W-:Y:S02]  /*0340*/  MOV R7, RZ ;  /* 0x000000ff00077202 */ /* 0x000fe40000000f00 */
[----:B------:R-:W-:Y:S02]  /*0350*/  @!P1 IADD3 R5, PT, PT, -R5, RZ, RZ ;  /* 0x000000ff05059210 */ /* 0x000fe40007ffe1ff */
[----:B------:R-:W-:-:S03]  /*0360*/  @!P2 LOP3.LUT R5, RZ, R0, RZ, 0x33, !PT ;  /* 0x00000000ff05a212 */ /* 0x000fc600078e33ff */
[----:B------:R-:W-:Y:S05]  /*0370*/  @!P0 BRA `(.L_x_0) ;  /* 0x0000000800208947 */ /* 0x000fea0003800000 */
[C---:B------:R-:W-:Y:S01]  /*0380*/  ISETP.GE.U32.AND P0, PT, R0.reuse, 0x10, PT ;  /* 0x000000100000780c */ /* 0x040fe20003f06070 */
[----:B------:R-:W-:Y:S01]  /*0390*/  IMAD R6, R5, R0, RZ ;  /* 0x0000000005067224 */ /* 0x000fe200078e02ff */
[----:B------:R-:W-:Y:S01]  /*03a0*/  LOP3.LUT R25, R0, 0xf, RZ, 0xc0, !PT ;  /* 0x0000000f00197812 */ /* 0x000fe200078ec0ff */
[----:B------:R-:W-:Y:S01]  /*03b0*/  IMAD.MOV.U32 R9, RZ, RZ, RZ ;  /* 0x000000ffff097224 */ /* 0x000fe200078e00ff */
[----:B------:R-:W-:Y:S02]  /*03c0*/  MOV R7, RZ ;  /* 0x000000ff00077202 */ /* 0x000fe40000000f00 */
[----:B------:R-:W-:Y:S02]  /*03d0*/  ISETP.NE.AND P1, PT, R25, RZ, PT ;  /* 0x000000ff1900720c */ /* 0x000fe40003f25270 */
[----:B------:R-:W-:-:S05]  /*03e0*/  MOV R11, RZ ;  /* 0x000000ff000b7202 */ /* 0x000fca0000000f00 */
[----:B------:R-:W-:Y:S06]  /*03f0*/  @!P0 BRA `(.L_x_1) ;  /* 0x0000000000f88947 */ /* 0x000fec0003800000 */
[----:B------:R-:W0:Y:S01]  /*0400*/  LDCU.64 UR4, c[0x0][0x3a0] ;  /* 0x00007400ff0477ac */ /* 0x000e220008000a00 */
[----:B------:R-:W-:Y:S01]  /*0410*/  LOP3.LUT R11, R0, 0x7ffffff0, RZ, 0xc0, !PT ;  /* 0x7ffffff0000b7812 */ /* 0x000fe200078ec0ff */
[----:B------:R-:W-:Y:S01]  /*0420*/  HFMA2 R7, -RZ, RZ, 0, 0 ;  /* 0x00000000ff077431 */ /* 0x000fe200000001ff */
[----:B------:R-:W-:Y:S02]  /*0430*/  MOV R8, R6 ;  /* 0x0000000600087202 */ /* 0x000fe40000000f00 */
[----:B------:R-:W-:Y:S01]  /*0440*/  IADD3 R24, PT, PT, -R11, RZ, RZ ;  /* 0x000000ff0b187210 */ /* 0x000fe20007ffe1ff */
[----:B0-----:R-:W-:-:S04]  /*0450*/  UIADD3 UR4, UP0, UPT, UR4, 0x20, URZ ;  /* 0x0000002004047890 */ /* 0x001fc8000ff1e0ff */
[----:B------:R-:W-:-:S12]  /*0460*/  UIADD3.X UR5, UPT, UPT, URZ, UR5, URZ, UP0, !UPT ;  /* 0x00000005ff057290 */ /* 0x000fd800087fe4ff */
.L_x_2:
[----:B------:R-:W-:Y:S02]  /*0470*/  MOV R2, UR4 ;  /* 0x0000000400027c02 */ /* 0x000fe40008000f00 */
[----:B------:R-:W-:-:S03]  /*0480*/  MOV R3, UR5 ;  /* 0x0000000500037c02 */ /* 0x000fc60008000f00 */
[----:B------:R-:W-:-:S05]  /*0490*/  IMAD.WIDE R2, R8, 0x4, R2 ;  /* 0x0000000408027825 */ /* 0x000fca00078e0202 */
[----:B------:R-:W2:Y:S04]  /*04a0*/  LDG.E R26, desc[UR6][R2.64+-0x20] ;  /* 0xffffe006021a7981 */ /* 0x000ea8000c1e1900 */
[----:B------:R-:W3:Y:S04]  /*04b0*/  LDG.E R10, desc[UR6][R2.64+-0x1c] ;  /* 0xffffe406020a7981 */ /* 0x000ee8000c1e1900 */
[----:B------:R-:W4:Y:S04]  /*04c0*/  LDG.E R22, desc[UR6][R2.64+-0x18] ;  /* 0xffffe80602167981 */ /* 0x000f28000c1e1900 */
[----:B------:R-:W5:Y:S04]  /*04d0*/  LDG.E R21, desc[UR6][R2.64+-0x14] ;  /* 0xffffec0602157981 */ /* 0x000f68000c1e1900 */
        /* <DEDUP_REMOVED lines=9> */
[----:B------:R-:W5:Y:S01]  /*0570*/  LDG.E R23, desc[UR6][R2.64+0x1c] ;  /* 0x00001c0602177981 */ /* 0x000f62000c1e1900 */
[C---:B--2---:R-:W-:Y:S01]  /*0580*/  FADD R27, R26.reuse, R9 ;  /* 0x000000091a1b7221 */ /* 0x044fe20000000000 */
[----:B------:R-:W-:-:S02]  /*0590*/  FFMA R29, R26, R26, R7 ;  /* 0x0000001a1a1d7223 */ /* 0x000fc40000000007 */
[----:B------:R-:W2:Y:S04]  /*05a0*/  LDG.E R9, desc[UR6][R2.64+0x14] ;  /* 0x0000140602097981 */ /* 0x000ea8000c1e1900 */
[----:B------:R0:W2:Y:S01]  /*05b0*/  LDG.E R7, desc[UR6][R2.64+0x18] ;  /* 0x0000180602077981 */ /* 0x0000a2000c1e1900 */
[----:B---3--:R-:W-:Y:S01]  /*05c0*/  FADD R27, R27, R10 ;  /* 0x0000000a1b1b7221 */ /* 0x008fe20000000000 */
[----:B------:R-:W-:-:S03]  /*05d0*/  FFMA R29, R10, R10, R29 ;  /* 0x0000000a0a1d7223 */ /* 0x000fc6000000001d */
[----:B----4-:R-:W-:Y:S01]  /*05e0*/  FADD R10, R27, R22 ;  /* 0x000000161b0a7221 */ /* 0x010fe20000000000 */
[----:B------:R-:W-:-:S03]  /*05f0*/  FFMA R22, R22, R22, R29 ;  /* 0x0000001616167223 */ /* 0x000fc6000000001d */
[----:B-----5:R-:W-:Y:S01]  /*0600*/  FADD R27, R10, R21 ;  /* 0x000000150a1b7221 */ /* 0x020fe20000000000 */
[----:B------:R-:W-:-:S03]  /*0610*/  FFMA R21, R21, R21, R22 ;  /* 0x0000001515157223 */ /* 0x000fc60000000016 */
[----:B------:R-:W-:Y:S01]  /*0620*/  FADD R10, R27, R20 ;  /* 0x000000141b0a7221 */ /* 0x000fe20000000000 */
[----:B------:R-:W-:-:S03]  /*0630*/  FFMA R20, R20, R20, R21 ;  /* 0x0000001414147223 */ /* 0x000fc60000000015 */
[----:B------:R-:W-:Y:S01]  /*0640*/  FADD R21, R10, R19 ;  /* 0x000000130a157221 */ /* 0x000fe20000000000 */
[----:B------:R-:W-:-:S03]  /*0650*/  FFMA R19, R19, R19, R20 ;  /* 0x0000001313137223 */ /* 0x000fc60000000014 */
[----:B0-----:R-:W-:Y:S01]  /*0660*/  FADD R2, R21, R18 ;  /* 0x0000001215027221 */ /* 0x001fe20000000000 */
[----:B------:R-:W-:-:S03]  /*0670*/  FFMA R18, R18, R18, R19 ;  /* 0x0000001212127223 */ /* 0x000fc60000000013 */
[----:B------:R-:W-:Y:S01]  /*0680*/  FADD R3, R2, R17 ;  /* 0x0000001102037221 */ /* 0x000fe20000000000 */
[----:B------:R-:W-:-:S03]  /*0690*/  FFMA R17, R17, R17, R18 ;  /* 0x0000001111117223 */ /* 0x000fc60000000012 */
[----:B------:R-:W-:Y:S01]  /*06a0*/  FADD R2, R3, R16 ;  /* 0x0000001003027221 */ /* 0x000fe20000000000 */
[----:B------:R-:W-:-:S03]  /*06b0*/  FFMA R16, R16, R16, R17 ;  /* 0x0000001010107223 */ /* 0x000fc60000000011 */
[----:B------:R-:W-:Y:S01]  /*06c0*/  FADD R3, R2, R15 ;  /* 0x0000000f02037221 */ /* 0x000fe20000000000 */
[----:B------:R-:W-:Y:S01]  /*06d0*/  FFMA R15, R15, R15, R16 ;  /* 0x0000000f0f0f7223 */ /* 0x000fe20000000010 */
[----:B------:R-:W-:Y:S02]  /*06e0*/  IADD3 R24, PT, PT, R24, 0x10, RZ ;  /* 0x0000001018187810 */ /* 0x000fe40007ffe0ff */
[----:B------:R-:W-:Y:S01]  /*06f0*/  FADD R2, R3, R14 ;  /* 0x0000000e03027221 */ /* 0x000fe20000000000 */
[----:B------:R-:W-:Y:S01]  /*0700*/  FFMA R14, R14, R14, R15 ;  /* 0x0000000e0e0e7223 */ /* 0x000fe2000000000f */
[----:B------:R-:W-:Y:S02]  /*0710*/  ISETP.NE.AND P0, PT, R24, RZ, PT ;  /* 0x000000ff1800720c */ /* 0x000fe40003f05270 */
[----:B------:R-:W-:Y:S01]  /*0720*/  FADD R3, R2, R13 ;  /* 0x0000000d02037221 */ /* 0x000fe20000000000 */
[----:B------:R-:W-:-:S03]  /*0730*/  FFMA R13, R13, R13, R14 ;  /* 0x0000000d0d0d7223 */ /* 0x000fc6000000000e */
[----:B------:R-:W-:Y:S01]  /*0740*/  FADD R2, R3, R12 ;  /* 0x0000000c03027221 */ /* 0x000fe20000000000 */
[----:B------:R-:W-:Y:S01]  /*0750*/  FFMA R12, R12, R12, R13 ;  /* 0x0000000c0c0c7223 */ /* 0x000fe2000000000d */
[----:B------:R-:W-:Y:S02]  /*0760*/  VIADD R8, R8, 0x10 ;  /* 0x0000001008087836 */ /* 0x000fe40000000000 */
[----:B--2---:R-:W-:Y:S01]  /*0770*/  FADD R2, R2, R9 ;  /* 0x0000000902027221 */ /* 0x004fe20000000000 */
[----:B------:R-:W-:-:S03]  /*0780*/  FFMA R12, R9, R9, R12 ;  /* 0x00000009090c7223 */ /* 0x000fc6000000000c */
[----:B------:R-:W-:Y:S01]  /*0790*/  FADD R2, R2, R7 ;  /* 0x0000000702027221 */ /* 0x000fe20000000000 */
[----:B------:R-:W-:-:S03]  /*07a0*/  FFMA R12, R7, R7, R12 ;  /* 0x00000007070c7223 */ /* 0x000fc6000000000c */
[----:B------:R-:W-:Y:S01]  /*07b0*/  FADD R9, R2, R23 ;  /* 0x0000001702097221 */ /* 0x000fe20000000000 */
[----:B------:R-:W-:Y:S01]  /*07c0*/  FFMA R7, R23, R23, R12 ;  /* 0x0000001717077223 */ /* 0x000fe2000000000c */
[----:B------:R-:W-:Y:S06]  /*07d0*/  @P0 BRA `(.L_x_2) ;  /* 0xfffffffc00240947 */ /* 0x000fec000383ffff */
.L_x_1:
[----:B------:R-:W-:Y:S05]  /*07e0*/  @!P1 BRA `(.L_x_0) ;  /* 0x0000000400049947 */ /* 0x000fea0003800000 */
[----:B------:R-:W-:Y:S02]  /*07f0*/  ISETP.GE.U32.AND P0, PT, R25, 0x8, PT ;  /* 0x000000081900780c */ /* 0x000fe40003f06070 */
[----:B------:R-:W-:-:S04]  /*0800*/  LOP3.LUT R15, R0, 0x7, RZ, 0xc0, !PT ;  /* 0x00000007000f7812 */ /* 0x000fc800078ec0ff */
[----:B------:R-:W-:-:S07]  /*0810*/  ISETP.NE.AND P1, PT, R15, RZ, PT ;  /* 0x000000ff0f00720c */ /* 0x000fce0003f25270 */
[----:B------:R-:W-:Y:S06]  /*0820*/  @!P0 BRA `(.L_x_3) ;  /* 0x0000000000708947 */ /* 0x000fec0003800000 */
[----:B------:R-:W0:Y:S01]  /*0830*/  LDC.64 R2, c[0x0][0x3a0] ;  /* 0x0000e800ff027b82 */ /* 0x000e220000000a00 */
[----:B------:R-:W-:-:S05]  /*0840*/  IADD3 R13, PT, PT, R6, R11, RZ ;  /* 0x0000000b060d7210 */ /* 0x000fca0007ffe0ff */
[----:B0-----:R-:W-:-:S05]  /*0850*/  IMAD.WIDE R2, R13, 0x4, R2 ;  /* 0x000000040d027825 */ /* 0x001fca00078e0202 */
[----:B------:R-:W2:Y:S04]  /*0860*/  LDG.E R12, desc[UR6][R2.64] ;  /* 0x00000006020c7981 */ /* 0x000ea8000c1e1900 */
[----:B------:R-:W3:Y:S04]  /*0870*/  LDG.E R14, desc[UR6][R2.64+0x4] ;  /* 0x00000406020e7981 */ /* 0x000ee8000c1e1900 */
[----:B------:R-:W4:Y:S04]  /*0880*/  LDG.E R16, desc[UR6][R2.64+0x8] ;  /* 0x0000080602107981 */ /* 0x000f28000c1e1900 */
[----:B------:R-:W5:Y:S04]  /*0890*/  LDG.E R18, desc[UR6][R2.64+0xc] ;  /* 0x00000c0602127981 */ /* 0x000f68000c1e1900 */
[----:B------:R-:W5:Y:S04]  /*08a0*/  LDG.E R20, desc[UR6][R2.64+0x10] ;  /* 0x0000100602147981 */ /* 0x000f68000c1e1900 */
[----:B------:R-:W5:Y:S04]  /*08b0*/  LDG.E R22, desc[UR6][R2.64+0x14] ;  /* 0x0000140602167981 */ /* 0x000f68000c1e1900 */
[----:B------:R-:W5:Y:S04]  /*08c0*/  LDG.E R8, desc[UR6][R2.64+0x18] ;  /* 0x0000180602087981 */ /* 0x000f68000c1e1900 */
[----:B------:R-:W5:Y:S01]  /*08d0*/  LDG.E R10, desc[UR6][R2.64+0x1c] ;  /* 0x00001c06020a7981 */ /* 0x000f62000c1e1900 */
[----:B------:R-:W-:Y:S01]  /*08e0*/  IADD3 R11, PT, PT, R11, 0x8, RZ ;  /* 0x000000080b0b7810 */ /* 0x000fe20007ffe0ff */
[----:B--2---:R-:W-:Y:S01]  /*08f0*/  FADD R9, R9, R12 ;  /* 0x0000000c09097221 */ /* 0x004fe20000000000 */
[----:B------:R-:W-:-:S03]  /*0900*/  FFMA R7, R12, R12, R7 ;  /* 0x0000000c0c077223 */ /* 0x000fc60000000007 */
        /* <DEDUP_REMOVED lines=10> */
[----:B------:R-:W-:Y:S01]  /*09b0*/  FADD R9, R9, R8 ;  /* 0x0000000809097221 */ /* 0x000fe20000000000 */
[----:B------:R-:W-:-:S03]  /*09c0*/  FFMA R7, R8, R8, R7 ;  /* 0x0000000808077223 */ /* 0x000fc60000000007 */
[----:B------:R-:W-:Y:S01]  /*09d0*/  FADD R9, R9, R10 ;  /* 0x0000000a09097221 */ /* 0x000fe20000000000 */
[----:B------:R-:W-:-:S07]  /*09e0*/  FFMA R7, R10, R10, R7 ;  /* 0x0000000a0a077223 */ /* 0x000fce0000000007 */
.L_x_3:
        /* <DEDUP_REMOVED lines=20> */
[----:B------:R-:W-:-:S07]  /*0b30*/  FFMA R7, R16, R16, R7 ;  /* 0x0000001010077223 */ /* 0x000fce0000000007 */
.L_x_4:
[----:B------:R-:W-:Y:S05]  /*0b40*/  @!P1 BRA `(.L_x_0) ;  /* 0x00000000002c9947 */ /* 0x000fea0003800000 */
[----:B------:R-:W0:Y:S01]  /*0b50*/  LDC.64 R12, c[0x0][0x3a0] ;  /* 0x0000e800ff0c7b82 */ /* 0x000e220000000a00 */
[----:B------:R-:W-:Y:S02]  /*0b60*/  IADD3 R11, PT, PT, R6, R11, RZ ;  /* 0x0000000b060b7210 */ /* 0x000fe40007ffe0ff */
[----:B------:R-:W-:-:S07]  /*0b70*/  IADD3 R8, PT, PT, -R8, RZ, RZ ;  /* 0x000000ff08087210 */ /* 0x000fce0007ffe1ff */
.L_x_5:
[----:B0-----:R-:W-:-:S06]  /*0b80*/  IMAD.WIDE R2, R11, 0x4, R12 ;  /* 0x000000040b027825 */ /* 0x001fcc00078e020c */
[----:B------:R-:W2:Y:S01]  /*0b90*/  LDG.E R2, desc[UR6][R2.64] ;  /* 0x0000000602027981 */ /* 0x000ea2000c1e1900 */
[----:B------:R-:W-:Y:S01]  /*0ba0*/  VIADD R8, R8, 0x1 ;  /* 0x0000000108087836 */ /* 0x000fe20000000000 */
[----:B------:R-:W-:-:S04]  /*0bb0*/  IADD3 R11, PT, PT, R11, 0x1, RZ ;  /* 0x000000010b0b7810 */ /* 0x000fc80007ffe0ff */
[----:B------:R-:W-:Y:S01]  /*0bc0*/  ISETP.NE.AND P0, PT, R8, RZ, PT ;  /* 0x000000ff0800720c */ /* 0x000fe20003f05270 */
[C---:B--2---:R-:W-:Y:S01]  /*0bd0*/  FADD R9, R2.reuse, R9 ;  /* 0x0000000902097221 */ /* 0x044fe20000000000 */
[----:B------:R-:W-:-:S11]  /*0be0*/  FFMA R7, R2, R2, R7 ;  /* 0x0000000202077223 */ /* 0x000fd60000000007 */
[----:B------:R-:W-:Y:S05]  /*0bf0*/  @P0 BRA `(.L_x_5) ;  /* 0xfffffffc00e00947 */ /* 0x000fea000383ffff */
.L_x_0:
[----:B------:R-:W-:Y:S01]  /*0c00*/  I2FP.F32.S32 R3, R0 ;  /* 0x0000000000037245 */ /* 0x000fe20000201400 */
[----:B------:R-:W-:Y:S03]  /*0c10*/  BSSY.RECONVERGENT B0, `(.L_x_6) ;  /* 0x000000d000007945 */ /* 0x000fe60003800200 */
[----:B------:R-:W0:Y:S08]  /*0c20*/  MUFU.RCP R0, R3 ;  /* 0x0000000300007308 */ /* 0x000e300000001000 */
[----:B------:R-:W1:Y:S01]  /*0c30*/  FCHK P0, R9, R3 ;  /* 0x0000000309007302 */ /* 0x000e620000000000 */
[----:B0-----:R-:W-:-:S04]  /*0c40*/  FFMA R11, -R3, R0, 1 ;  /* 0x3f800000030b7423 */ /* 0x001fc80000000100 */
[----:B------:R-:W-:-:S04]  /*0c50*/  FFMA R0, R0, R11, R0 ;  /* 0x0000000b00007223 */ /* 0x000fc80000000000 */
[----:B------:R-:W-:-:S04]  /*0c60*/  FFMA R2, R0, R9, RZ ;  /* 0x0000000900027223 */ /* 0x000fc800000000ff */
[----:B------:R-:W-:-:S04]  /*0c70*/  FFMA R11, -R3, R2, R9 ;  /* 0x00000002030b7223 */ /* 0x000fc80000000109 */
[----:B------:R-:W-:Y:S01]  /*0c80*/  FFMA R2, R0, R11, R2 ;  /* 0x0000000b00027223 */ /* 0x000fe20000000002 */
[----:B-1----:R-:W-:Y:S06]  /*0c90*/  @!P0 BRA `(.L_x_7) ;  /* 0x0000000000108947 */ /* 0x002fec0003800000 */
[----:B------:R-:W-:Y:S02]  /*0ca0*/  MOV R0, R9 ;  /* 0x0000000900007202 */ /* 0x000fe40000000f00 */
[----:B------:R-:W-:-:S07]  /*0cb0*/  MOV R6, 0xcd0 ;  /* 0x00000cd000067802 */ /* 0x000fce0000000f00 */
[----:B------:R-:W-:Y:S05]  /*0cc0*/  CALL.REL.NOINC `($__internal_1_$__cuda_sm3x_div_rn_noftz_f32_slowpath) ;  /* 0x0000000400947944 */ /* 0x000fea0003c00000 */
[----:B------:R-:W-:-:S07]  /*0cd0*/  MOV R2, R0 ;  /* 0x0000000000027202 */ /* 0x000fce0000000f00 */
.L_x_7:
[----:B------:R-:W-:Y:S05]  /*0ce0*/  BSYNC.RECONVERGENT B0 ;  /* 0x0000000000007941 */ /* 0x000fea0003800200 */
.L_x_6:
[----:B------:R-:W0:Y:S01]  /*0cf0*/  MUFU.RCP R0, R3 ;  /* 0x0000000300007308 */ /* 0x000e220000001000 */
[----:B------:R-:W-:Y:S07]  /*0d00*/  BSSY.RECONVERGENT B0, `(.L_x_8) ;  /* 0x000000c000007945 */ /* 0x000fee0003800200 */
        /* <DEDUP_REMOVED lines=11> */
.L_x_9:
[----:B------:R-:W-:Y:S05]  /*0dc0*/  BSYNC.RECONVERGENT B0 ;  /* 0x0000000000007941 */ /* 0x000fea0003800200 */
.L_x_8:
[----:B------:R-:W0:Y:S02]  /*0dd0*/  LDC.64 R6, c[0x0][0x3a0] ;  /* 0x0000e800ff067b82 */ /* 0x000e240000000a00 */
[----:B0-----:R-:W-:-:S06]  /*0de0*/  IMAD.WIDE R6, R4, 0x4, R6 ;  /* 0x0000000404067825 */ /* 0x001fcc00078e0206 */
[----:B------:R-:W2:Y:S01]  /*0df0*/  LDG.E R7, desc[UR6][R6.64] ;  /* 0x0000000606077981 */ /* 0x000ea2000c1e1900 */
[----:B------:R-:W-:Y:S01]  /*0e00*/  FFMA R9, -R2, R2, R9 ;  /* 0x0000000202097223 */ /* 0x000fe20000000109 */
[----:B------:R-:W-:Y:S03]  /*0e10*/  BSSY.RECONVERGENT B0, `(.L_x_10) ;  /* 0x0000010000007945 */ /* 0x000fe60003800200 */
[----:B------:R-:W-:-:S04]  /*0e20*/  FADD R3, R9, 9.9999997473787516356e-06 ;  /* 0x3727c5ac09037421 */ /* 0x000fc80000000000 */
[----:B------:R0:W1:Y:S01]  /*0e30*/  MUFU.RSQ R8, R3 ;  /* 0x0000000300087308 */ /* 0x0000620000001400 */
[----:B------:R-:W-:-:S04]  /*0e40*/  IADD3 R0, PT, PT, R3, -0xd000000, RZ ;  /* 0xf300000003007810 */ /* 0x000fc80007ffe0ff */
[----:B------:R-:W-:Y:S01]  /*0e50*/  ISETP.GT.U32.AND P0, PT, R0, 0x727fffff, PT ;  /* 0x727fffff0000780c */ /* 0x000fe20003f04070 */
[----:B--2---:R-:W-:-:S04]  /*0e60*/  FADD R2, R7, -R2 ;  /* 0x8000000207027221 */ /* 0x004fc80000000000 */
[----:B------:R-:W-:-:S08]  /*0e70*/  FMUL R2, R2, 1000000 ;  /* 0x4974240002027820 */ /* 0x000fd00000400000 */
[----:B01----:R-:W-:Y:S05]  /*0e80*/  @!P0 BRA `(.L_x_11) ;  /* 0x0000000000108947 */ /* 0x003fea0003800000 */
[----:B------:R-:W-:-:S07]  /*0e90*/  MOV R10, 0xeb0 ;  /* 0x00000eb0000a7802 */ /* 0x000fce0000000f00 */
[----:B------:R-:W-:Y:S05]  /*0ea0*/  CALL.REL.NOINC `($__internal_0_$__cuda_sm20_sqrt_rn_f32_slowpath) ;  /* 0x0000000000c47944 */ /* 0x000fea0003c00000 */
[----:B------:R-:W-:Y:S01]  /*0eb0*/  IMAD.MOV.U32 R0, RZ, RZ, R3 ;  /* 0x000000ffff007224 */ /* 0x000fe200078e0003 */
[----:B------:R-:W-:Y:S06]  /*0ec0*/  BRA `(.L_x_12) ;  /* 0x0000000000107947 */ /* 0x000fec0003800000 */
.L_x_11:
[----:B------:R-:W-:Y:S01]  /*0ed0*/  FMUL.FTZ R0, R3, R8 ;  /* 0x0000000803007220 */ /* 0x000fe20000410000 */
[----:B------:R-:W-:-:S03]  /*0ee0*/  FMUL.FTZ R6, R8, 0.5 ;  /* 0x3f00000008067820 */ /* 0x000fc60000410000 */
[----:B------:R-:W-:-:S04]  /*0ef0*/  FFMA R3, -R0, R0, R3 ;  /* 0x0000000000037223 */ /* 0x000fc80000000103 */
[----:B------:R-:W-:-:S07]  /*0f00*/  FFMA R0, R3, R6, R0 ;  /* 0x0000000603007223 */ /* 0x000fce0000000000 */
.L_x_12:
[----:B------:R-:W-:Y:S05]  /*0f10*/  BSYNC.RECONVERGENT B0 ;  /* 0x0000000000007941 */ /* 0x000fea0003800200 */
.L_x_10:
[----:B------:R-:W-:Y:S01]  /*0f20*/  FMUL R7, R0, 1000 ;  /* 0x447a000000077820 */ /* 0x000fe20000400000 */
        /* <DEDUP_REMOVED lines=10> */
[----:B------:R-:W-:Y:S02]  /*0fd0*/  MOV R3, R7 ;  /* 0x0000000700037202 */ /* 0x000fe40000000f00 */
[----:B------:R-:W-:-:S07]  /*0fe0*/  MOV R6, 0x1000 ;  /* 0x0000100000067802 */ /* 0x000fce0000000f00 */
[----:B------:R-:W-:Y:S05]  /*0ff0*/  CALL.REL.NOINC `($__internal_1_$__cuda_sm3x_div_rn_noftz_f32_slowpath) ;  /* 0x0000000000c87944 */ /* 0x000fea0003c00000 */
.L_x_14:
[----:B------:R-:W-:Y:S05]  /*1000*/  BSYNC.RECONVERGENT B0 ;  /* 0x0000000000007941 */ /* 0x000fea0003800200 */
.L_x_13:
[----:B------:R-:W0:Y:S08]  /*1010*/  LDC.64 R2, c[0x0][0x3b0] ;  /* 0x0000ec00ff027b82 */ /* 0x000e300000000a00 */
[----:B------:R-:W1:Y:S01]  /*1020*/  LDC.64 R6, c[0x0][0x3b8] ;  /* 0x0000ee00ff067b82 */ /* 0x000e620000000a00 */
[----:B0-----:R-:W-:-:S06]  /*1030*/  IMAD.WIDE R2, R5, 0x4, R2 ;  /* 0x0000000405027825 */ /* 0x001fcc00078e0202 */
[----:B------:R-:W2:Y:S01]  /*1040*/  LDG.E R3, desc[UR6][R2.64] ;  /* 0x0000000602037981 */ /* 0x000ea2000c1e1900 */
[----:B-1----:R-:W-:-:S06]  /*1050*/  IMAD.WIDE R6, R5, 0x4, R6 ;  /* 0x0000000405067825 */ /* 0x002fcc00078e0206 */
[----:B------:R-:W2:Y:S01]  /*1060*/  LDG.E R7, desc[UR6][R6.64] ;  /* 0x0000000606077981 */ /* 0x000ea2000c1e1900 */
[----:B------:R-:W-:Y:S02]  /*1070*/  HFMA2 R8, -RZ, RZ, 0.34521484375, 0.483642578125 ;  /* 0x358637bdff087431 */ /* 0x000fe400000001ff */
[----:B------:R-:W-:Y:S01]  /*1080*/  FADD R0, R0, 500000 ;  /* 0x48f4240000007421 */ /* 0x000fe20000000000 */
[----:B------:R-:W-:-:S05]  /*1090*/  MOV R5, 0x49742400 ;  /* 0x4974240000057802 */ /* 0x000fca0000000f00 */
[----:B------:R-:W-:-:S04]  /*10a0*/  FFMA R5, R8, -R5, 1 ;  /* 0x3f80000008057423 */ /* 0x000fc80000000805 */
[----:B------:R-:W-:Y:S01]  /*10b0*/  FFMA R5, R5, R8, 9.9999999747524270788e-07 ;  /* 0x358637bd05057423 */ /* 0x000fe20000000008 */
[----:B------:R-:W-:Y:S01]  /*10c0*/  BSSY.RECONVERGENT B0, `(.L_x_15) ;  /* 0x000000b000007945 */ /* 0x000fe20003800200 */
[----:B--2---:R-:W-:-:S04]  /*10d0*/  FFMA R0, R0, R3, R7 ;  /* 0x0000000300007223 */ /* 0x004fc80000000007 */
[----:B------:R-:W0:Y:S01]  /*10e0*/  FCHK P0, R0, 1000000 ;  /* 0x4974240000007902 */ /* 0x000e220000000000 */
[----:B------:R-:W-:-:S04]  /*10f0*/  FFMA R8, R0, R5, RZ ;  /* 0x0000000500087223 */ /* 0x000fc800000000ff */
[----:B------:R-:W-:-:S04]  /*1100*/  FFMA R9, R8, -1000000, R0 ;  /* 0xc974240008097823 */ /* 0x000fc80000000000 */
[----:B------:R-:W-:Y:S01]  /*1110*/  FFMA R9, R5, R9, R8 ;  /* 0x0000000905097223 */ /* 0x000fe20000000008 */
[----:B0-----:R-:W-:Y:S06]  /*1120*/  @!P0 BRA `(.L_x_16) ;  /* 0x0000000000108947 */ /* 0x001fec0003800000 */
[----:B------:R-:W-:Y:S02]  /*1130*/  MOV R3, 0x49742400 ;  /* 0x4974240000037802 */ /* 0x000fe40000000f00 */
[----:B------:R-:W-:-:S07]  /*1140*/  MOV R6, 0x1160 ;  /* 0x0000116000067802 */ /* 0x000fce0000000f00 */
[----:B------:R-:W-:Y:S05]  /*1150*/  CALL.REL.NOINC `($__internal_1_$__cuda_sm3x_div_rn_noftz_f32_slowpath) ;  /* 0x0000000000707944 */ /* 0x000fea0003c00000 */
[----:B------:R-:W-:-:S07]  /*1160*/  MOV R9, R0 ;  /* 0x0000000000097202 */ /* 0x000fce0000000f00 */
.L_x_16:
[----:B------:R-:W-:Y:S05]  /*1170*/  BSYNC.RECONVERGENT B0 ;  /* 0x0000000000007941 */ /* 0x000fea0003800200 */
.L_x_15:
[----:B------:R-:W0:Y:S02]  /*1180*/  LDC.64 R2, c[0x0][0x3a8] ;  /* 0x0000ea00ff027b82 */ /* 0x000e240000000a00 */
[----:B0-----:R-:W-:-:S05]  /*1190*/  IMAD.WIDE R4, R4, 0x4, R2 ;  /* 0x0000000404047825 */ /* 0x001fca00078e0202 */
[----:B------:R-:W-:Y:S01]  /*11a0*/  STG.E desc[UR6][R4.64], R9 ;  /* 0x0000000904007986 */ /* 0x000fe2000c101906 */
[----:B------:R-:W-:Y:S05]  /*11b0*/  EXIT ;  /* 0x000000000000794d */ /* 0x000fea0003800000 */
        .weak           $__internal_0_$__cuda_sm20_sqrt_rn_f32_slowpath
        .type           $__internal_0_$__cuda_sm20_sqrt_rn_f32_slowpath,@function
        .size           $__internal_0_$__cuda_sm20_sqrt_rn_f32_slowpath,($__internal_1_$__cuda_sm3x_div_rn_noftz_f32_slowpath - $__internal_0_$__cuda_sm20_sqrt_rn_f32_slowpath)
$__internal_0_$__cuda_sm20_sqrt_rn_f32_slowpath:
[----:B------:R-:W-:-:S13]  /*11c0*/  LOP3.LUT P0, RZ, R3, 0x7fffffff, RZ, 0xc0, !PT ;  /* 0x7fffffff03ff7812 */ /* 0x000fda000780c0ff */
[----:B------:R-:W-:Y:S05]  /*11d0*/  @!P0 BRA `(.L_x_17) ;  /* 0x0000000000448947 */ /* 0x000fea0003800000 */
[----:B------:R-:W-:Y:S01]  /*11e0*/  FSETP.GEU.FTZ.AND P0, PT, R3, RZ, PT ;  /* 0x000000ff0300720b */ /* 0x000fe20003f1e000 */
[----:B------:R-:W-:-:S12]  /*11f0*/  IMAD.MOV.U32 R0, RZ, RZ, R3 ;  /* 0x000000ffff007224 */ /* 0x000fd800078e0003 */
[----:B------:R-:W-:Y:S01]  /*1200*/  @!P0 MOV R3, 0x7fffffff ;  /* 0x7fffffff00038802 */ /* 0x000fe20000000f00 */
[----:B------:R-:W-:Y:S06]  /*1210*/  @!P0 BRA `(.L_x_17) ;  /* 0x0000000000348947 */ /* 0x000fec0003800000 */
[----:B------:R-:W-:-:S13]  /*1220*/  FSETP.GTU.FTZ.AND P0, PT, |R0|, +INF , PT ;  /* 0x7f8000000000780b */ /* 0x000fda0003f1c200 */
[----:B------:R-:W-:Y:S01]  /*1230*/  @P0 FADD.FTZ R3, R0, 1 ;  /* 0x3f80000000030421 */ /* 0x000fe20000010000 */
[----:B------:R-:W-:Y:S06]  /*1240*/  @P0 BRA `(.L_x_17) ;  /* 0x0000000000280947 */ /* 0x000fec0003800000 */
[----:B------:R-:W-:-:S13]  /*1250*/  FSETP.NEU.FTZ.AND P0, PT, |R0|, +INF , PT ;  /* 0x7f8000000000780b */ /* 0x000fda0003f1d200 */
[----:B------:R-:W-:-:S04]  /*1260*/  @P0 FFMA R6, R0, 1.84467440737095516160e+19, RZ ;  /* 0x5f80000000060823 */ /* 0x000fc800000000ff */
[----:B------:R-:W0:Y:S02]  /*1270*/  @P0 MUFU.RSQ R3, R6 ;  /* 0x0000000600030308 */ /* 0x000e240000001400 */
[----:B0-----:R-:W-:Y:S01]  /*1280*/  @P0 FMUL.FTZ R7, R6, R3 ;  /* 0x0000000306070220 */ /* 0x001fe20000410000 */
[----:B------:R-:W-:Y:S01]  /*1290*/  @P0 FMUL.FTZ R9, R3, 0.5 ;  /* 0x3f00000003090820 */ /* 0x000fe20000410000 */
[----:B------:R-:W-:Y:S02]  /*12a0*/  @!P0 MOV R3, R0 ;  /* 0x0000000000038202 */ /* 0x000fe40000000f00 */
[----:B------:R-:W-:-:S04]  /*12b0*/  @P0 FADD.FTZ R8, -R7, -RZ ;  /* 0x800000ff07080221 */ /* 0x000fc80000010100 */
[----:B------:R-:W-:-:S04]  /*12c0*/  @P0 FFMA R8, R7, R8, R6 ;  /* 0x0000000807080223 */ /* 0x000fc80000000006 */
[----:B------:R-:W-:-:S04]  /*12d0*/  @P0 FFMA R8, R8, R9, R7 ;  /* 0x0000000908080223 */ /* 0x000fc80000000007 */
[----:B------:R-:W-:-:S07]  /*12e0*/  @P0 FMUL.FTZ R3, R8, 2.3283064365386962891e-10 ;  /* 0x2f80000008030820 */ /* 0x000fce0000410000 */
.L_x_17:
[----:B------:R-:W-:Y:S01]  /*12f0*/  HFMA2 R7, -RZ, RZ, 0, 0 ;  /* 0x00000000ff077431 */ /* 0x000fe200000001ff */
[----:B------:R-:W-:-:S04]  /*1300*/  MOV R6, R10 ;  /* 0x0000000a00067202 */ /* 0x000fc80000000f00 */
[----:B------:R-:W-:Y:S05]  /*1310*/  RET.REL.NODEC R6 `(_Z19TC_FP_NormalizationPKaPaS0_S0_PKfPfS3_S3_iii) ;  /* 0xffffffec06387950 */ /* 0x000fea0003c3ffff */
        .weak           $__internal_1_$__cuda_sm3x_div_rn_noftz_f32_slowpath
        .type           $__internal_1_$__cuda_sm3x_div_rn_noftz_f32_slowpath,@function
        .size           $__internal_1_$__cuda_sm3x_div_rn_noftz_f32_slowpath,(.L_x_31 - $__internal_1_$__cuda_sm3x_div_rn_noftz_f32_slowpath)
$__internal_1_$__cuda_sm3x_div_rn_noftz_f32_slowpath:
[--C-:B------:R-:W-:Y:S01]  /*1320*/  SHF.R.U32.HI R9, RZ, 0x17, R3.reuse ;  /* 0x00000017ff097819 */ /* 0x100fe20000011603 */
[----:B------:R-:W-:Y:S01]  /*1330*/  BSSY.RECONVERGENT B1, `(.L_x_18) ;  /* 0x0000063000017945 */ /* 0x000fe20003800200 */
[----:B------:R-:W-:Y:S02]  /*1340*/  SHF.R.U32.HI R8, RZ, 0x17, R0 ;  /* 0x00000017ff087819 */ /* 0x000fe40000011600 */
[----:B------:R-:W-:Y:S01]  /*1350*/  LOP3.LUT R14, R9, 0xff, RZ, 0xc0, !PT ;  /* 0x000000ff090e7812 */ /* 0x000fe200078ec0ff */
[----:B------:R-:W-:Y:S01]  /*1360*/  IMAD.MOV.U32 R9, RZ, RZ, R3 ;  /* 0x000000ffff097224 */ /* 0x000fe200078e0003 */
[----:B------:R-:W-:Y:S02]  /*1370*/  LOP3.LUT R12, R8, 0xff, RZ, 0xc0, !PT ;  /* 0x000000ff080c7812 */ /* 0x000fe400078ec0ff */
[----:B------:R-:W-:Y:S02]  /*1380*/  IADD3 R11, PT, PT, R14, -0x1, RZ ;  /* 0xffffffff0e0b7810 */ /* 0x000fe40007ffe0ff */
[----:B------:R-:W-:-:S02]  /*1390*/  IADD3 R10, PT, PT, R12, -0x1, RZ ;  /* 0xffffffff0c0a7810 */ /* 0x000fc40007ffe0ff */
[----:B------:R-:W-:-:S04]  /*13a0*/  ISETP.GT.U32.AND P0, PT, R11, 0xfd, PT ;  /* 0x000000fd0b00780c */ /* 0x000fc80003f04070 */
[----:B------:R-:W-:-:S13]  /*13b0*/  ISETP.GT.U32.OR P0, PT, R10, 0xfd, P0 ;  /* 0x000000fd0a00780c */ /* 0x000fda0000704470 */
[----:B------:R-:W-:Y:S01]  /*13c0*/  @!P0 MOV R8, RZ ;  /* 0x000000ff00088202 */ /* 0x000fe20000000f00 */
[----:B------:R-:W-:Y:S06]  /*13d0*/  @!P0 BRA `(.L_x_19) ;  /* 0x00000000005c8947 */ /* 0x000fec0003800000 */
[----:B------:R-:W-:Y:S02]  /*13e0*/  FSETP.GTU.FTZ.AND P0, PT, |R0|, +INF , PT ;  /* 0x7f8000000000780b */ /* 0x000fe40003f1c200 */
[----:B------:R-:W-:-:S04]  /*13f0*/  FSETP.GTU.FTZ.AND P1, PT, |R3|, +INF , PT ;  /* 0x7f8000000300780b */ /* 0x000fc80003f3c200 */
[----:B------:R-:W-:-:S13]  /*1400*/  PLOP3.LUT P0, PT, P0, P1, PT, 0xf8, 0x8f ;  /* 0x00000000008f781c */ /* 0x000fda0000703f70 */
[----:B------:R-:W-:Y:S05]  /*1410*/  @P0 BRA `(.L_x_20) ;  /* 0x00000004004c0947 */ /* 0x000fea0003800000 */
[----:B------:R-:W-:-:S13]  /*1420*/  LOP3.LUT P0, RZ, R9, 0x7fffffff, R0, 0xc8, !PT ;  /* 0x7fffffff09ff7812 */ /* 0x000fda000780c800 */
[----:B------:R-:W-:Y:S05]  /*1430*/  @!P0 BRA `(.L_x_21) ;  /* 0x00000004003c8947 */ /* 0x000fea0003800000 */
[C---:B------:R-:W-:Y:S02]  /*1440*/  FSETP.NEU.FTZ.AND P2, PT, |R0|.reuse, +INF , PT ;  /* 0x7f8000000000780b */ /* 0x040fe40003f5d200 */
[----:B------:R-:W-:Y:S02]  /*1450*/  FSETP.NEU.FTZ.AND P1, PT, |R3|, +INF , PT ;  /* 0x7f8000000300780b */ /* 0x000fe40003f3d200 */
[----:B------:R-:W-:-:S11]  /*1460*/  FSETP.NEU.FTZ.AND P0, PT, |R0|, +INF , PT ;  /* 0x7f8000000000780b */ /* 0x000fd60003f1d200 */
[----:B------:R-:W-:Y:S05]  /*1470*/  @!P1 BRA !P2, `(.L_x_21) ;  /* 0x00000004002c9947 */ /* 0x000fea0005000000 */
[----:B------:R-:W-:-:S04]  /*1480*/  LOP3.LUT P2, RZ, R0, 0x7fffffff, RZ, 0xc0, !PT ;  /* 0x7fffffff00ff7812 */ /* 0x000fc8000784c0ff */
[----:B------:R-:W-:-:S13]  /*1490*/  PLOP3.LUT P1, PT, P1, P2, PT, 0x2f, 0xf2 ;  /* 0x0000000000f2781c */ /* 0x000fda0000f24577 */
[----:B------:R-:W-:Y:S05]  /*14a0*/  @P1 BRA `(.L_x_22) ;  /* 0x0000000400181947 */ /* 0x000fea0003800000 */
[----:B------:R-:W-:-:S04]  /*14b0*/  LOP3.LUT P1, RZ, R9, 0x7fffffff, RZ, 0xc0, !PT ;  /* 0x7fffffff09ff7812 */ /* 0x000fc8000782c0ff */
[----:B------:R-:W-:-:S13]  /*14c0*/  PLOP3.LUT P0, PT, P0, P1, PT, 0x2f, 0xf2 ;  /* 0x0000000000f2781c */ /* 0x000fda0000702577 */
[----:B------:R-:W-:Y:S05]  /*14d0*/  @P0 BRA `(.L_x_23) ;  /* 0x0000000400000947 */ /* 0x000fea0003800000 */
[----:B------:R-:W-:Y:S02]  /*14e0*/  ISETP.GE.AND P0, PT, R10, RZ, PT ;  /* 0x000000ff0a00720c */ /* 0x000fe40003f06270 */
[----:B------:R-:W-:-:S11]  /*14f0*/  ISETP.GE.AND P1, PT, R11, RZ, PT ;  /* 0x000000ff0b00720c */ /* 0x000fd60003f26270 */
[----:B------:R-:W-:Y:S01]  /*1500*/  @P0 MOV R8, RZ ;  /* 0x000000ff00080202 */ /* 0x000fe20000000f00 */
[----:B------:R-:W-:Y:S01]  /*1510*/  @!P0 FFMA R0, R0, 1.84467440737095516160e+19, RZ ;  /* 0x5f80000000008823 */ /* 0x000fe200000000ff */
[----:B------:R-:W-:Y:S01]  /*1520*/  @!P0 MOV R8, 0xffffffc0 ;  /* 0xffffffc000088802 */ /* 0x000fe20000000f00 */
[----:B------:R-:W-:-:S03]  /*1530*/  @!P1 FFMA R9, R3, 1.84467440737095516160e+19, RZ ;  /* 0x5f80000003099823 */ /* 0x000fc600000000ff */
[----:B------:R-:W-:-:S07]  /*1540*/  @!P1 IADD3 R8, PT, PT, R8, 0x40, RZ ;  /* 0x0000004008089810 */ /* 0x000fce0007ffe0ff */
.L_x_19:
[----:B------:R-:W-:Y:S01]  /*1550*/  LEA R10, R14, 0xc0800000, 0x17 ;  /* 0xc08000000e0a7811 */ /* 0x000fe200078eb8ff */
[----:B------:R-:W-:Y:S03]  /*1560*/  BSSY.RECONVERGENT B2, `(.L_x_24) ;  /* 0x0000036000027945 */ /* 0x000fe60003800200 */
[----:B------:R-:W-:Y:S02]  /*1570*/  IADD3 R10, PT, PT, -R10, R9, RZ ;  /* 0x000000090a0a7210 */ /* 0x000fe40007ffe1ff */
[----:B------:R-:W-:Y:S02]  /*1580*/  IADD3 R9, PT, PT, R12, -0x7f, RZ ;  /* 0xffffff810c097810 */ /* 0x000fe40007ffe0ff */
[----:B------:R-:W0:Y:S01]  /*1590*/  MUFU.RCP R11, R10 ;  /* 0x0000000a000b7308 */ /* 0x000e220000001000 */
[----:B------:R-:W-:Y:S02]  /*15a0*/  FADD.FTZ R13, -R10, -RZ ;  /* 0x800000ff0a0d7221 */ /* 0x000fe40000010100 */
[----:B------:R-:W-:-:S02]  /*15b0*/  IMAD R0, R9, -0x800000, R0 ;  /* 0xff80000009007824 */ /* 0x000fc400078e0200 */
[----:B0-----:R-:W-:-:S04]  /*15c0*/  FFMA R12, R11, R13, 1 ;  /* 0x3f8000000b0c7423 */ /* 0x001fc8000000000d */
[----:B------:R-:W-:-:S04]  /*15d0*/  FFMA R16, R11, R12, R11 ;  /* 0x0000000c0b107223 */ /* 0x000fc8000000000b */
[----:B------:R-:W-:-:S04]  /*15e0*/  FFMA R11, R0, R16, RZ ;  /* 0x00000010000b7223 */ /* 0x000fc800000000ff */
[----:B------:R-:W-:-:S04]  /*15f0*/  FFMA R12, R13, R11, R0 ;  /* 0x0000000b0d0c7223 */ /* 0x000fc80000000000 */
[----:B------:R-:W-:Y:S01]  /*1600*/  FFMA R15, R16, R12, R11 ;  /* 0x0000000c100f7223 */ /* 0x000fe2000000000b */
[----:B------:R-:W-:-:S03]  /*1610*/  IADD3 R11, PT, PT, R9, 0x7f, -R14 ;  /* 0x0000007f090b7810 */ /* 0x000fc60007ffe80e */
[----:B------:R-:W-:Y:S01]  /*1620*/  FFMA R12, R13, R15, R0 ;  /* 0x0000000f0d0c7223 */ /* 0x000fe20000000000 */
[----:B------:R-:W-:-:S03]  /*1630*/  IADD3 R11, PT, PT, R11, R8, RZ ;  /* 0x000000080b0b7210 */ /* 0x000fc60007ffe0ff */
[----:B------:R-:W-:-:S05]  /*1640*/  FFMA R0, R16, R12, R15 ;  /* 0x0000000c10007223 */ /* 0x000fca000000000f */
[----:B------:R-:W-:-:S04]  /*1650*/  SHF.R.U32.HI R9, RZ, 0x17, R0 ;  /* 0x00000017ff097819 */ /* 0x000fc80000011600 */
[----:B------:R-:W-:-:S05]  /*1660*/  LOP3.LUT R9, R9, 0xff, RZ, 0xc0, !PT ;  /* 0x000000ff09097812 */ /* 0x000fca00078ec0ff */
[----:B------:R-:W-:-:S05]  /*1670*/  IMAD.IADD R13, R9, 0x1, R11 ;  /* 0x00000001090d7824 */ /* 0x000fca00078e020b */
[----:B------:R-:W-:-:S04]  /*1680*/  IADD3 R8, PT, PT, R13, -0x1, RZ ;  /* 0xffffffff0d087810 */ /* 0x000fc80007ffe0ff */
[----:B------:R-:W-:-:S13]  /*1690*/  ISETP.GE.U32.AND P0, PT, R8, 0xfe, PT ;  /* 0x000000fe0800780c */ /* 0x000fda0003f06070 */
[----:B------:R-:W-:Y:S05]  /*16a0*/  @!P0 BRA `(.L_x_25) ;  /* 0x0000000000808947 */ /* 0x000fea0003800000 */
[----:B------:R-:W-:-:S13]  /*16b0*/  ISETP.GT.AND P0, PT, R13, 0xfe, PT ;  /* 0x000000fe0d00780c */ /* 0x000fda0003f04270 */
[----:B------:R-:W-:Y:S05]  /*16c0*/  @P0 BRA `(.L_x_26) ;  /* 0x00000000006c0947 */ /* 0x000fea0003800000 */
[----:B------:R-:W-:-:S13]  /*16d0*/  ISETP.GE.AND P0, PT, R13, 0x1, PT ;  /* 0x000000010d00780c */ /* 0x000fda0003f06270 */
[----:B------:R-:W-:Y:S05]  /*16e0*/  @P0 BRA `(.L_x_27) ;  /* 0x0000000000740947 */ /* 0x000fea0003800000 */
[----:B------:R-:W-:Y:S02]  /*16f0*/  ISETP.GE.AND P0, PT, R13, -0x18, PT ;  /* 0xffffffe80d00780c */ /* 0x000fe40003f06270 */
[----:B------:R-:W-:-:S11]  /*1700*/  LOP3.LUT R0, R0, 0x80000000, RZ, 0xc0, !PT ;  /* 0x8000000000007812 */ /* 0x000fd600078ec0ff */
[----:B------:R-:W-:Y:S05]  /*1710*/  @!P0 BRA `(.L_x_27) ;  /* 0x0000000000688947 */ /* 0x000fea0003800000 */
[CCC-:B------:R-:W-:Y:S01]  /*1720*/  FFMA.RZ R8, R16.reuse, R12.reuse, R15.reuse ;  /* 0x0000000c10087223 */ /* 0x1c0fe2000000c00f */
[C---:B------:R-:W-:Y:S01]  /*1730*/  IADD3 R11, PT, PT, R13.reuse, 0x20, RZ ;  /* 0x000000200d0b7810 */ /* 0x040fe20007ffe0ff */
[-CC-:B------:R-:W-:Y:S01]  /*1740*/  FFMA.RM R9, R16, R12.reuse, R15.reuse ;  /* 0x0000000c10097223 */ /* 0x180fe2000000400f */
[C---:B------:R-:W-:Y:S02]  /*1750*/  ISETP.NE.AND P2, PT, R13.reuse, RZ, PT ;  /* 0x000000ff0d00720c */ /* 0x040fe40003f45270 */
[----:B------:R-:W-:Y:S01]  /*1760*/  LOP3.LUT R10, R8, 0x7fffff, RZ, 0xc0, !PT ;  /* 0x007fffff080a7812 */ /* 0x000fe200078ec0ff */
[----:B------:R-:W-:Y:S01]  /*1770*/  FFMA.RP R8, R16, R12, R15 ;  /* 0x0000000c10087223 */ /* 0x000fe2000000800f */
[C---:B------:R-:W-:Y:S02]  /*1780*/  ISETP.NE.AND P1, PT, R13.reuse, RZ, PT ;  /* 0x000000ff0d00720c */ /* 0x040fe40003f25270 */
[----:B------:R-:W-:Y:S02]  /*1790*/  LOP3.LUT R10, R10, 0x800000, RZ, 0xfc, !PT ;  /* 0x008000000a0a7812 */ /* 0x000fe400078efcff */
[----:B------:R-:W-:-:S02]  /*17a0*/  IADD3 R12, PT, PT, -R13, RZ, RZ ;  /* 0x000000ff0d0c7210 */ /* 0x000fc40007ffe1ff */
[----:B------:R-:W-:Y:S02]  /*17b0*/  SHF.L.U32 R11, R10, R11, RZ ;  /* 0x0000000b0a0b7219 */ /* 0x000fe400000006ff */
[----:B------:R-:W-:Y:S02]  /*17c0*/  FSETP.NEU.FTZ.AND P0, PT, R8, R9, PT ;  /* 0x000000090800720b */ /* 0x000fe40003f1d000 */
[----:B------:R-:W-:Y:S02]  /*17d0*/  SEL R9, R12, RZ, P2 ;  /* 0x000000ff0c097207 */ /* 0x000fe40001000000 */
[----:B------:R-:W-:Y:S02]  /*17e0*/  ISETP.NE.AND P1, PT, R11, RZ, P1 ;  /* 0x000000ff0b00720c */ /* 0x000fe40000f25270 */
[----:B------:R-:W-:Y:S02]  /*17f0*/  SHF.R.U32.HI R9, RZ, R9, R10 ;  /* 0x00000009ff097219 */ /* 0x000fe4000001160a */
[----:B------:R-:W-:-:S02]  /*1800*/  PLOP3.LUT P0, PT, P0, P1, PT, 0xf8, 0x8f ;  /* 0x00000000008f781c */ /* 0x000fc40000703f70 */
[----:B------:R-:W-:Y:S02]  /*1810*/  SHF.R.U32.HI R11, RZ, 0x1, R9 ;  /* 0x00000001ff0b7819 */ /* 0x000fe40000011609 */
[----:B------:R-:W-:-:S04]  /*1820*/  SEL R8, RZ, 0x1, !P0 ;  /* 0x00000001ff087807 */ /* 0x000fc80004000000 */
[----:B------:R-:W-:-:S04]  /*1830*/  LOP3.LUT R8, R8, 0x1, R11, 0xf8, !PT ;  /* 0x0000000108087812 */ /* 0x000fc800078ef80b */
[----:B------:R-:W-:-:S04]  /*1840*/  LOP3.LUT R8, R8, R9, RZ, 0xc0, !PT ;  /* 0x0000000908087212 */ /* 0x000fc800078ec0ff */
[----:B------:R-:W-:-:S04]  /*1850*/  IADD3 R11, PT, PT, R11, R8, RZ ;  /* 0x000000080b0b7210 */ /* 0x000fc80007ffe0ff */
[----:B------:R-:W-:Y:S01]  /*1860*/  LOP3.LUT R0, R11, R0, RZ, 0xfc, !PT ;  /* 0x000000000b007212 */ /* 0x000fe200078efcff */
[----:B------:R-:W-:Y:S06]  /*1870*/  BRA `(.L_x_27) ;  /* 0x0000000000107947 */ /* 0x000fec0003800000 */
.L_x_26:
[----:B------:R-:W-:-:S04]  /*1880*/  LOP3.LUT R0, R0, 0x80000000, RZ, 0xc0, !PT ;  /* 0x8000000000007812 */ /* 0x000fc800078ec0ff */
[----:B------:R-:W-:Y:S01]  /*1890*/  LOP3.LUT R0, R0, 0x7f800000, RZ, 0xfc, !PT ;  /* 0x7f80000000007812 */ /* 0x000fe200078efcff */
[----:B------:R-:W-:Y:S06]  /*18a0*/  BRA `(.L_x_27) ;  /* 0x0000000000047947 */ /* 0x000fec0003800000 */
.L_x_25:
[----:B------:R-:W-:-:S07]  /*18b0*/  LEA R0, R11, R0, 0x17 ;  /* 0x000000000b007211 */ /* 0x000fce00078eb8ff */
.L_x_27:
[----:B------:R-:W-:Y:S05]  /*18c0*/  BSYNC.RECONVERGENT B2 ;  /* 0x0000000000027941 */ /* 0x000fea0003800200 */
.L_x_24:
[----:B------:R-:W-:Y:S05]  /*18d0*/  BRA `(.L_x_28) ;  /* 0x0000000000207947 */ /* 0x000fea0003800000 */
.L_x_23:
[----:B------:R-:W-:-:S04]  /*18e0*/  LOP3.LUT R0, R9, 0x80000000, R0, 0x48, !PT ;  /* 0x8000000009007812 */ /* 0x000fc800078e4800 */
[----:B------:R-:W-:Y:S01]  /*18f0*/  LOP3.LUT R0, R0, 0x7f800000, RZ, 0xfc, !PT ;  /* 0x7f80000000007812 */ /* 0x000fe200078efcff */
[----:B------:R-:W-:Y:S06]  /*1900*/  BRA `(.L_x_28) ;  /* 0x0000000000147947 */ /* 0x000fec0003800000 */
.L_x_22:
[----:B------:R-:W-:Y:S01]  /*1910*/  LOP3.LUT R0, R9, 0x80000000, R0, 0x48, !PT ;  /* 0x8000000009007812 */ /* 0x000fe200078e4800 */
[----:B------:R-:W-:Y:S06]  /*1920*/  BRA `(.L_x_28) ;  /* 0x00000000000c7947 */ /* 0x000fec0003800000 */
.L_x_21:
[----:B------:R-:W0:Y:S01]  /*1930*/  MUFU.RSQ R0, -QNAN ;  /* 0xffc0000000007908 */ /* 0x000e220000001400 */
[----:B------:R-:W-:Y:S05]  /*1940*/  BRA `(.L_x_28) ;  /* 0x0000000000047947 */ /* 0x000fea0003800000 */
.L_x_20:
[----:B------:R-:W-:-:S07]  /*1950*/  FADD.FTZ R0, R0, R3 ;  /* 0x0000000300007221 */ /* 0x000fce0000010000 */
.L_x_28:
[----:B------:R-:W-:Y:S05]  /*1960*/  BSYNC.RECONVERGENT B1 ;  /* 0x0000000000017941 */ /* 0x000fea0003800200 */
.L_x_18:
[----:B------:R-:W-:Y:S01]  /*1970*/  HFMA2 R9, -RZ, RZ, 0, 0 ;  /* 0x00000000ff097431 */ /* 0x000fe200000001ff */
[----:B------:R-:W-:-:S04]  /*1980*/  MOV R8, R6 ;  /* 0x0000000600087202 */ /* 0x000fc80000000f00 */
[----:B0-----:R-:W-:Y:S05]  /*1990*/  RET.REL.NODEC R8 `(_Z19TC_FP_NormalizationPKaPaS0_S0_PKfPfS3_S3_iii) ;  /* 0xffffffe408987950 */ /* 0x001fea0003c3ffff */
.L_x_29:
[----:B------:R-:W-:-:S00]  /*19a0*/  BRA `(.L_x_29) ;  /* 0xfffffffc00fc7947 */ /* 0x000fc0000383ffff */
[----:B------:R-:W-:-:S00]  /*19b0*/  NOP ;  /* 0x0000000000007918 */ /* 0x000fc00000000000 */
        /* <DEDUP_REMOVED lines=12> */
.L_x_31:


//--------------------- .nv.shared.reserved.0     --------------------------
	.section	.nv.shared.reserved.0,"aw",@nobits
	.weak		__nv_reservedSMEM_offset_0_alias
	.size		__nv_reservedSMEM_offset_0_alias, 0, 64
	.other		__nv_reservedSMEM_offset_0_alias,@"STO_CUDA_RESERVED_SHARED STV_DEFAULT"
__nv_reservedSMEM_offset_0_alias:
	.zero		0
	.zero		64


//--------------------- .nv.constant0._Z19TC_FP_NormalizationPKaPaS0_S0_PKfPfS3_S3_iii --------------------------
	.section	.nv.constant0._Z19TC_FP_NormalizationPKaPaS0_S0_PKfPfS3_S3_iii,"a",@progbits
	.sectionflags	@""
	.align	4
.nv.constant0._Z19TC_FP_NormalizationPKaPaS0_S0_PKfPfS3_S3_iii:
	.zero		972


//--------------------- SYMBOLS --------------------------

	.type		.nv.reservedSmem.offset0,@object
	.size		.nv.reservedSmem.offset0,0x4
